	.headerflags	@"EF_CUDA_TEXMODE_UNIFIED EF_CUDA_64BIT_ADDRESS EF_CUDA_SM89 EF_CUDA_VIRTUAL_SM(EF_CUDA_SM89)"
	.elftype	@"ET_EXEC"


//--------------------- .nv.info                  --------------------------
	.section	.nv.info,"",@"SHT_CUDA_INFO"
	.align	4


	//----- nvinfo : EIATTR_REGCOUNT
	.align		4
        /*0000*/ 	.byte	0x04, 0x2f
        /*0002*/ 	.short	(.L_1 - .L_0)
	.align		4
.L_0:
        /*0004*/ 	.word	index@(triton__0d1d2d3d4d56789de)
        /*0008*/ 	.word	0x00000030


	//----- nvinfo : EIATTR_MAX_STACK_SIZE
	.align		4
.L_1:
        /*000c*/ 	.byte	0x04, 0x23
        /*000e*/ 	.short	(.L_3 - .L_2)
	.align		4
.L_2:
        /*0010*/ 	.word	index@(triton__0d1d2d3d4d56789de)
        /*0014*/ 	.word	0x00000000


	//----- nvinfo : EIATTR_MIN_STACK_SIZE
	.align		4
.L_3:
        /*0018*/ 	.byte	0x04, 0x12
        /*001a*/ 	.short	(.L_5 - .L_4)
	.align		4
.L_4:
        /*001c*/ 	.word	index@(triton__0d1d2d3d4d56789de)
        /*0020*/ 	.word	0x00000000


	//----- nvinfo : EIATTR_FRAME_SIZE
	.align		4
.L_5:
        /*0024*/ 	.byte	0x04, 0x11
        /*0026*/ 	.short	(.L_7 - .L_6)
	.align		4
.L_6:
        /*0028*/ 	.word	index@(triton__0d1d2d3d4d56789de)
        /*002c*/ 	.word	0x00000000
.L_7:


//--------------------- .nv.info.triton__0d1d2d3d4d56789de --------------------------
	.section	.nv.info.triton__0d1d2d3d4d56789de,"",@"SHT_CUDA_INFO"
	.align	4


	//----- nvinfo : EIATTR_CUDA_API_VERSION
	.align		4
        /*0000*/ 	.byte	0x04, 0x37
        /*0002*/ 	.short	(.L_9 - .L_8)
.L_8:
        /*0004*/ 	.word	0x0000007b


	//----- nvinfo : EIATTR_PARAM_CBANK
	.align		4
.L_9:
        /*0008*/ 	.byte	0x04, 0x0a
        /*000a*/ 	.short	(.L_11 - .L_10)
	.align		4
.L_10:
        /*000c*/ 	.word	index@(.nv.constant0.triton__0d1d2d3d4d56789de)
        /*0010*/ 	.short	0x0160
        /*0012*/ 	.short	0x003c


	//----- nvinfo : EIATTR_CBANK_PARAM_SIZE
	.align		4
.L_11:
        /*0014*/ 	.byte	0x03, 0x19
        /*0016*/ 	.short	0x003c


	//----- nvinfo : EIATTR_KPARAM_INFO
	.align		4
        /*0018*/ 	.byte	0x04, 0x17
        /*001a*/ 	.short	(.L_13 - .L_12)
.L_12:
        /*001c*/ 	.word	0x00000000
        /*0020*/ 	.short	0x0009
        /*0022*/ 	.short	0x0038
        /*0024*/ 	.byte	0x00, 0xf0, 0x11, 0x00


	//----- nvinfo : EIATTR_KPARAM_INFO
	.align		4
.L_13:
        /*0028*/ 	.byte	0x04, 0x17
        /*002a*/ 	.short	(.L_15 - .L_14)
.L_14:
        /*002c*/ 	.word	0x00000000
        /*0030*/ 	.short	0x0008
        /*0032*/ 	.short	0x0034
        /*0034*/ 	.byte	0x00, 0xf0, 0x11, 0x00


	//----- nvinfo : EIATTR_KPARAM_INFO
	.align		4
.L_15:
        /*0038*/ 	.byte	0x04, 0x17
        /*003a*/ 	.short	(.L_17 - .L_16)
.L_16:
        /*003c*/ 	.word	0x00000000
        /*0040*/ 	.short	0x0007
        /*0042*/ 	.short	0x0030
        /*0044*/ 	.byte	0x00, 0xf0, 0x11, 0x00


	//----- nvinfo : EIATTR_KPARAM_INFO
	.align		4
.L_17:
        /*0048*/ 	.byte	0x04, 0x17
        /*004a*/ 	.short	(.L_19 - .L_18)
.L_18:
        /*004c*/ 	.word	0x00000000
        /*0050*/ 	.short	0x0006
        /*0052*/ 	.short	0x002c
        /*0054*/ 	.byte	0x00, 0xf0, 0x11, 0x00


	//----- nvinfo : EIATTR_KPARAM_INFO
	.align		4
.L_19:
        /*0058*/ 	.byte	0x04, 0x17
        /*005a*/ 	.short	(.L_21 - .L_20)
.L_20:
        /*005c*/ 	.word	0x00000000
        /*0060*/ 	.short	0x0005
        /*0062*/ 	.short	0x0028
        /*0064*/ 	.byte	0x00, 0xf0, 0x11, 0x00


	//----- nvinfo : EIATTR_KPARAM_INFO
	.align		4
.L_21:
        /*0068*/ 	.byte	0x04, 0x17
        /*006a*/ 	.short	(.L_23 - .L_22)
.L_22:
        /*006c*/ 	.word	0x00000000
        /*0070*/ 	.short	0x0004
        /*0072*/ 	.short	0x0020
        /*0074*/ 	.byte	0x00, 0xf0, 0x21, 0x00


	//----- nvinfo : EIATTR_KPARAM_INFO
	.align		4
.L_23:
        /*0078*/ 	.byte	0x04, 0x17
        /*007a*/ 	.short	(.L_25 - .L_24)
.L_24:
        /*007c*/ 	.word	0x00000000
        /*0080*/ 	.short	0x0003
        /*0082*/ 	.short	0x0018
        /*0084*/ 	.byte	0x00, 0xf0, 0x21, 0x00


	//----- nvinfo : EIATTR_KPARAM_INFO
	.align		4
.L_25:
        /*0088*/ 	.byte	0x04, 0x17
        /*008a*/ 	.short	(.L_27 - .L_26)
.L_26:
        /*008c*/ 	.word	0x00000000
        /*0090*/ 	.short	0x0002
        /*0092*/ 	.short	0x0010
        /*0094*/ 	.byte	0x00, 0xf0, 0x21, 0x00


	//----- nvinfo : EIATTR_KPARAM_INFO
	.align		4
.L_27:
        /*0098*/ 	.byte	0x04, 0x17
        /*009a*/ 	.short	(.L_29 - .L_28)
.L_28:
        /*009c*/ 	.word	0x00000000
        /*00a0*/ 	.short	0x0001
        /*00a2*/ 	.short	0x0008
        /*00a4*/ 	.byte	0x00, 0xf0, 0x21, 0x00


	//----- nvinfo : EIATTR_KPARAM_INFO
	.align		4
.L_29:
        /*00a8*/ 	.byte	0x04, 0x17
        /*00aa*/ 	.short	(.L_31 - .L_30)
.L_30:
        /*00ac*/ 	.word	0x00000000
        /*00b0*/ 	.short	0x0000
        /*00b2*/ 	.short	0x0000
        /*00b4*/ 	.byte	0x00, 0xf0, 0x21, 0x00


	//----- nvinfo : EIATTR_MAXREG_COUNT
	.align		4
.L_31:
        /*00b8*/ 	.byte	0x03, 0x1b
        /*00ba*/ 	.short	0x00ff


	//----- nvinfo : EIATTR_COOP_GROUP_MASK_REGIDS
	.align		4
        /*00bc*/ 	.byte	0x04, 0x29
        /*00be*/ 	.short	(.L_33 - .L_32)


	//   ....[0]....
.L_32:
        /*00c0*/ 	.word	0xffffffff


	//   ....[1]....
        /*00c4*/ 	.word	0xffffffff


	//   ....[2]....
        /*00c8*/ 	.word	0xffffffff


	//----- nvinfo : EIATTR_COOP_GROUP_INSTR_OFFSETS
	.align		4
.L_33:
        /*00cc*/ 	.byte	0x04, 0x28
        /*00ce*/ 	.short	(.L_35 - .L_34)


	//   ....[0]....
.L_34:
        /*00d0*/ 	.word	0x00001340


	//   ....[1]....
        /*00d4*/ 	.word	0x00001350


	//   ....[2]....
        /*00d8*/ 	.word	0x00001360


	//----- nvinfo : EIATTR_EXIT_INSTR_OFFSETS
	.align		4
.L_35:
        /*00dc*/ 	.byte	0x04, 0x1c
        /*00de*/ 	.short	(.L_37 - .L_36)


	//   ....[0]....
.L_36:
        /*00e0*/ 	.word	0x00001520


	//   ....[1]....
        /*00e4*/ 	.word	0x00001560


	//----- nvinfo : EIATTR_MAX_THREADS
	.align		4
.L_37:
        /*00e8*/ 	.byte	0x04, 0x05
        /*00ea*/ 	.short	(.L_39 - .L_38)
.L_38:
        /*00ec*/ 	.word	0x00000080
        /*00f0*/ 	.word	0x00000001
        /*00f4*/ 	.word	0x00000001
.L_39:


//--------------------- .nv.rel.action            --------------------------
	.section	.nv.rel.action,"",@"SHT_CUDA_RELOCINFO"
	.align	8
	.sectionentsize	8
        /*0000*/ 	.byte	0x73, 0x00, 0x00, 0x00, 0x00, 0x00, 0x00, 0x00, 0x00, 0x00, 0x00, 0x11, 0x25, 0x00, 0x05, 0x36


//--------------------- .nv.constant0.triton__0d1d2d3d4d56789de --------------------------
	.section	.nv.constant0.triton__0d1d2d3d4d56789de,"a",@progbits
	.align	4
.nv.constant0.triton__0d1d2d3d4d56789de:
	.zero		412


//--------------------- .text.triton__0d1d2d3d4d56789de --------------------------
	.section	.text.triton__0d1d2d3d4d56789de,"ax",@progbits
	.sectionflags	@"SHF_BARRIERS=1"
	.sectioninfo	@"SHI_REGISTERS=48"
	.align	128
        .global         triton__0d1d2d3d4d56789de
        .type           triton__0d1d2d3d4d56789de,@function
        .size           triton__0d1d2d3d4d56789de,(.L_x_3 - triton__0d1d2d3d4d56789de)
        .other          triton__0d1d2d3d4d56789de,@"STO_CUDA_ENTRY STV_DEFAULT"
triton__0d1d2d3d4d56789de:
.text.triton__0d1d2d3d4d56789de:
[----:B------:R-:W-:-:S02]  /*0000*/  MOV R1, c[0x0][0x28] ;  /* 0x00000a0000017a02 */ /* 0x000fc40000000f00 */
[----:B------:R-:W-:Y:S01]  /*0010*/  IABS R7, c[0x0][0x188] ;  /* 0x0000620000077a13 */ /* 0x000fe20000000000 */
[----:B------:R-:W0:Y:S01]  /*0020*/  S2R R4, SR_CTAID.X ;  /* 0x0000000000047919 */ /* 0x000e220000002500 */
[----:B------:R-:W-:Y:S01]  /*0030*/  ISETP.NE.AND P2, PT, RZ, c[0x0][0x188], PT ;  /* 0x00006200ff007a0c */ /* 0x000fe20003f45270 */
[----:B------:R-:W-:Y:S01]  /*0040*/  IMAD.MOV.U32 R16, RZ, RZ, c[0x0][0x190] ;  /* 0x00006400ff107624 */ /* 0x000fe200078e00ff */
[----:B------:R-:W1:Y:S01]  /*0050*/  I2F.RP R5, R7 ;  /* 0x0000000700057306 */ /* 0x000e620000209400 */
[----:B------:R-:W2:Y:S01]  /*0060*/  S2R R32, SR_TID.X ;  /* 0x0000000000207919 */ /* 0x000ea20000002100 */
[----:B------:R-:W-:Y:S01]  /*0070*/  MOV R19, 0x140 ;  /* 0x0000014000137802 */ /* 0x000fe20000000f00 */
[----:B------:R-:W-:Y:S01]  /*0080*/  IMAD R16, R16, c[0x0][0x18c], RZ ;  /* 0x0000630010107a24 */ /* 0x000fe200078e02ff */
[----:B------:R-:W-:Y:S01]  /*0090*/  MOV R39, 0xfffffff8 ;  /* 0xfffffff800277802 */ /* 0x000fe20000000f00 */
[----:B------:R-:W-:Y:S01]  /*00a0*/  CS2R R20, SRZ ;  /* 0x0000000000147805 */ /* 0x000fe2000001ff00 */
[----:B------:R-:W-:Y:S01]  /*00b0*/  MOV R18, RZ ;  /* 0x000000ff00127202 */ /* 0x000fe20000000f00 */
[----:B------:R-:W-:Y:S01]  /*00c0*/  IMAD R19, R16, R19, -c[0x0][0x188] ;  /* 0x8000620010137624 */ /* 0x000fe200078e0213 */
[----:B------:R-:W-:Y:S01]  /*00d0*/  CS2R R22, SRZ ;  /* 0x0000000000167805 */ /* 0x000fe2000001ff00 */
[----:B------:R-:W-:Y:S01]  /*00e0*/  CS2R R24, SRZ ;  /* 0x0000000000187805 */ /* 0x000fe2000001ff00 */
[----:B------:R-:W-:Y:S01]  /*00f0*/  CS2R R26, SRZ ;  /* 0x00000000001a7805 */ /* 0x000fe2000001ff00 */
[----:B------:R-:W-:Y:S01]  /*0100*/  IMAD.MOV.U32 R28, RZ, RZ, RZ ;  /* 0x000000ffff1c7224 */ /* 0x000fe200078e00ff */
[----:B------:R-:W-:Y:S01]  /*0110*/  CS2R R30, SRZ ;  /* 0x00000000001e7805 */ /* 0x000fe2000001ff00 */
[----:B------:R-:W-:-:S02]  /*0120*/  UMOV UR4, URZ ;  /* 0x0000003f00047c82 */ /* 0x000fc40008000000 */
[----:B------:R-:W-:Y:S01]  /*0130*/  UMOV UR5, URZ ;  /* 0x0000003f00057c82 */ /* 0x000fe20008000000 */
[----:B-1----:R-:W1:Y:S01]  /*0140*/  MUFU.RCP R5, R5 ;  /* 0x0000000500057308 */ /* 0x002e620000001000 */
[----:B0-----:R-:W-:-:S04]  /*0150*/  SHF.L.U32 R4, R4, 0x6, RZ ;  /* 0x0000000604047819 */ /* 0x001fc800000006ff */
[C-C-:B--2---:R-:W-:Y:S02]  /*0160*/  LOP3.LUT R0, R4.reuse, 0x3f, R32.reuse, 0xf8, !PT ;  /* 0x0000003f04007812 */ /* 0x144fe400078ef820 */
[--C-:B------:R-:W-:Y:S02]  /*0170*/  SHF.R.U32.HI R17, RZ, 0x3, R32.reuse ;  /* 0x00000003ff117819 */ /* 0x100fe40000011620 */
[----:B------:R-:W-:Y:S02]  /*0180*/  SHF.R.U32.HI R29, RZ, 0x6, R32 ;  /* 0x00000006ff1d7819 */ /* 0x000fe40000011620 */
[----:B------:R-:W-:Y:S02]  /*0190*/  SGXT.U32 R17, R17, 0x4 ;  /* 0x000000041111781a */ /* 0x000fe40000000000 */
[----:B-1----:R-:W-:Y:S02]  /*01a0*/  IADD3 R2, R5, 0xffffffe, RZ ;  /* 0x0ffffffe05027810 */ /* 0x002fe40007ffe0ff */
[----:B------:R-:W-:-:S02]  /*01b0*/  LOP3.LUT R5, R4, R17, RZ, 0xfc, !PT ;  /* 0x0000001104057212 */ /* 0x000fc400078efcff */
[----:B------:R0:W1:Y:S01]  /*01c0*/  F2I.FTZ.U32.TRUNC.NTZ R3, R2 ;  /* 0x0000000200037305 */ /* 0x000062000021f000 */
[----:B------:R-:W-:Y:S01]  /*01d0*/  SGXT.U32 R29, R29, 0x1 ;  /* 0x000000011d1d781a */ /* 0x000fe20000000000 */
[----:B0-----:R-:W-:Y:S01]  /*01e0*/  IMAD.MOV.U32 R2, RZ, RZ, RZ ;  /* 0x000000ffff027224 */ /* 0x001fe200078e00ff */
[----:B-1----:R-:W-:-:S05]  /*01f0*/  IADD3 R6, RZ, -R3, RZ ;  /* 0x80000003ff067210 */ /* 0x002fca0007ffe0ff */
[----:B------:R-:W-:Y:S01]  /*0200*/  IMAD R9, R6, R7, RZ ;  /* 0x0000000706097224 */ /* 0x000fe200078e02ff */
[----:B------:R-:W-:-:S03]  /*0210*/  IABS R6, R0 ;  /* 0x0000000000067213 */ /* 0x000fc60000000000 */
[----:B------:R-:W-:Y:S01]  /*0220*/  IMAD.HI.U32 R3, R3, R9, R2 ;  /* 0x0000000903037227 */ /* 0x000fe200078e0002 */
[----:B------:R-:W-:-:S05]  /*0230*/  LOP3.LUT R9, R29, 0x6, RZ, 0xfc, !PT ;  /* 0x000000061d097812 */ /* 0x000fca00078efcff */
[----:B------:R-:W-:-:S04]  /*0240*/  IMAD.HI.U32 R3, R3, R6, RZ ;  /* 0x0000000603037227 */ /* 0x000fc800078e00ff */
[----:B------:R-:W-:Y:S01]  /*0250*/  IMAD R34, R9, R16, RZ ;  /* 0x0000001009227224 */ /* 0x000fe200078e02ff */
[----:B------:R-:W-:-:S05]  /*0260*/  IADD3 R2, -R3, RZ, RZ ;  /* 0x000000ff03027210 */ /* 0x000fca0007ffe1ff */
[----:B------:R-:W-:Y:S01]  /*0270*/  IMAD R2, R7, R2, R6 ;  /* 0x0000000207027224 */ /* 0x000fe200078e0206 */
[----:B------:R-:W-:-:S04]  /*0280*/  LOP3.LUT R6, R4, 0x10, R17, 0xfe, !PT ;  /* 0x0000001004067812 */ /* 0x000fc800078efe11 */
[----:B------:R-:W-:-:S13]  /*0290*/  ISETP.GT.U32.AND P1, PT, R7, R2, PT ;  /* 0x000000020700720c */ /* 0x000fda0003f24070 */
[-C--:B------:R-:W-:Y:S02]  /*02a0*/  @!P1 IADD3 R2, R2, -R7.reuse, RZ ;  /* 0x8000000702029210 */ /* 0x080fe40007ffe0ff */
[----:B------:R-:W-:Y:S02]  /*02b0*/  @!P1 IADD3 R3, R3, 0x1, RZ ;  /* 0x0000000103039810 */ /* 0x000fe40007ffe0ff */
[----:B------:R-:W-:Y:S02]  /*02c0*/  ISETP.GE.U32.AND P0, PT, R2, R7, PT ;  /* 0x000000070200720c */ /* 0x000fe40003f06070 */
[----:B------:R-:W-:Y:S02]  /*02d0*/  LOP3.LUT R2, R0, c[0x0][0x188], RZ, 0x3c, !PT ;  /* 0x0000620000027a12 */ /* 0x000fe400078e3cff */
[----:B------:R-:W-:Y:S02]  /*02e0*/  LOP3.LUT R7, R4, 0x20, R17, 0xfe, !PT ;  /* 0x0000002004077812 */ /* 0x000fe400078efe11 */
[----:B------:R-:W-:-:S02]  /*02f0*/  ISETP.GE.AND P3, PT, R2, RZ, PT ;  /* 0x000000ff0200720c */ /* 0x000fc40003f66270 */
[----:B------:R-:W-:Y:S02]  /*0300*/  LOP3.LUT R2, R32, 0x7, RZ, 0xc0, !PT ;  /* 0x0000000720027812 */ /* 0x000fe400078ec0ff */
[--C-:B------:R-:W-:Y:S02]  /*0310*/  LOP3.LUT R4, R4, 0x30, R17.reuse, 0xfe, !PT ;  /* 0x0000003004047812 */ /* 0x100fe400078efe11 */
[----:B------:R-:W-:Y:S01]  /*0320*/  ISETP.GE.AND P1, PT, R5, c[0x0][0x194], PT ;  /* 0x0000650005007a0c */ /* 0x000fe20003f26270 */
[----:B------:R-:W-:Y:S01]  /*0330*/  IMAD R17, R2, 0x41, R17 ;  /* 0x0000004102117824 */ /* 0x000fe200078e0211 */
[----:B------:R-:W-:Y:S01]  /*0340*/  @P0 IADD3 R3, R3, 0x1, RZ ;  /* 0x0000000103030810 */ /* 0x000fe20007ffe0ff */
[----:B------:R-:W-:Y:S01]  /*0350*/  IMAD.MOV.U32 R2, RZ, RZ, 0x2 ;  /* 0x00000002ff027424 */ /* 0x000fe200078e00ff */
[----:B------:R-:W-:Y:S02]  /*0360*/  ISETP.GE.AND P4, PT, R7, c[0x0][0x194], PT ;  /* 0x0000650007007a0c */ /* 0x000fe40003f86270 */
[----:B------:R-:W-:-:S02]  /*0370*/  LOP3.LUT R7, R29, 0x4, RZ, 0xfc, !PT ;  /* 0x000000041d077812 */ /* 0x000fc400078efcff */
[----:B------:R-:W-:Y:S02]  /*0380*/  @!P3 IADD3 R3, -R3, RZ, RZ ;  /* 0x000000ff0303b210 */ /* 0x000fe40007ffe1ff */
[----:B------:R-:W-:Y:S01]  /*0390*/  @!P2 LOP3.LUT R3, RZ, c[0x0][0x188], RZ, 0x33, !PT ;  /* 0x00006200ff03aa12 */ /* 0x000fe200078e33ff */
[----:B------:R-:W-:Y:S01]  /*03a0*/  IMAD R36, R7, R16, RZ ;  /* 0x0000001007247224 */ /* 0x000fe200078e02ff */
[----:B------:R-:W-:Y:S02]  /*03b0*/  LOP3.LUT R5, R29, 0x2, RZ, 0xfc, !PT ;  /* 0x000000021d057812 */ /* 0x000fe400078efcff */
[----:B------:R-:W-:Y:S01]  /*03c0*/  ISETP.GE.AND P2, PT, R6, c[0x0][0x194], PT ;  /* 0x0000650006007a0c */ /* 0x000fe20003f46270 */
[----:B------:R-:W-:Y:S01]  /*03d0*/  IMAD R19, R3, R19, R0 ;  /* 0x0000001303137224 */ /* 0x000fe200078e0200 */
[----:B------:R-:W-:Y:S01]  /*03e0*/  ISETP.GE.AND P3, PT, R4, c[0x0][0x194], PT ;  /* 0x0000650004007a0c */ /* 0x000fe20003f66270 */
[----:B------:R-:W-:Y:S01]  /*03f0*/  IMAD.WIDE.U32 R2, R29, R2, c[0x0][0x168] ;  /* 0x00005a001d027625 */ /* 0x000fe200078e0002 */
[----:B------:R-:W-:-:S02]  /*0400*/  ISETP.GE.AND P0, PT, R0, c[0x0][0x194], PT ;  /* 0x0000650000007a0c */ /* 0x000fc40003f06270 */
[----:B------:R-:W-:Y:S01]  /*0410*/  LOP3.LUT R32, R32, 0x3f, RZ, 0xc0, !PT ;  /* 0x0000003f20207812 */ /* 0x000fe200078ec0ff */
[----:B------:R-:W-:-:S03]  /*0420*/  IMAD R38, R5, R16, RZ ;  /* 0x0000001005267224 */ /* 0x000fc600078e02ff */
.L_x_1:
[----:B------:R-:W-:Y:S01]  /*0430*/  MOV R37, 0x2 ;  /* 0x0000000200257802 */ /* 0x000fe20000000f00 */
[----:B------:R-:W-:Y:S01]  /*0440*/  IMAD R10, R29, R16, RZ ;  /* 0x000000101d0a7224 */ /* 0x000fe200078e02ff */
[-C--:B------:R-:W-:Y:S01]  /*0450*/  IADD3 R14, R38, R19.reuse, RZ ;  /* 0x00000013260e7210 */ /* 0x080fe20007ffe0ff */
[----:B------:R-:W-:Y:S01]  /*0460*/  ULDC.64 UR6, c[0x0][0x118] ;  /* 0x0000460000067ab9 */ /* 0x000fe20000000a00 */
[----:B------:R-:W-:Y:S01]  /*0470*/  PRMT R35, RZ, 0x7610, R35 ;  /* 0x00007610ff237816 */ /* 0x000fe20000000023 */
[----:B------:R-:W-:Y:S01]  /*0480*/  IMAD.IADD R10, R10, 0x1, R19 ;  /* 0x000000010a0a7824 */ /* 0x000fe200078e0213 */
[----:B------:R-:W-:Y:S01]  /*0490*/  IADD3 R44, R36, R19, RZ ;  /* 0x00000013242c7210 */ /* 0x000fe20007ffe0ff */
[-C--:B------:R-:W-:Y:S01]  /*04a0*/  IMAD.WIDE R12, R14, R37.reuse, c[0x0][0x160] ;  /* 0x000058000e0c7625 */ /* 0x080fe200078e0225 */
[----:B------:R-:W-:Y:S02]  /*04b0*/  PRMT R41, RZ, 0x7610, R41 ;  /* 0x00007610ff297816 */ /* 0x000fe40000000029 */
[----:B------:R-:W-:Y:S01]  /*04c0*/  PRMT R33, RZ, 0x7610, R33 ;  /* 0x00007610ff217816 */ /* 0x000fe20000000021 */
[-C--:B------:R-:W-:Y:S01]  /*04d0*/  IMAD.WIDE R8, R10, R37.reuse, c[0x0][0x160] ;  /* 0x000058000a087625 */ /* 0x080fe200078e0225 */
[----:B------:R-:W-:Y:S01]  /*04e0*/  PRMT R42, RZ, 0x7610, R42 ;  /* 0x00007610ff2a7816 */ /* 0x000fe2000000002a */
[----:B------:R0:W2:Y:S01]  /*04f0*/  @!P0 LDG.E.EL.U16 R35, [R12.64] ;  /* 0x000000060c238981 */ /* 0x0000a2000c2e1500 */
[----:B------:R-:W-:Y:S01]  /*0500*/  IADD3 R4, P5, R2, UR4, RZ ;  /* 0x0000000402047c10 */ /* 0x000fe2000ffbe0ff */
[-C--:B------:R-:W-:Y:S01]  /*0510*/  IMAD.WIDE R14, R14, R37.reuse, c[0x0][0x170] ;  /* 0x00005c000e0e7625 */ /* 0x080fe200078e0225 */
[----:B------:R-:W-:Y:S01]  /*0520*/  PRMT R43, RZ, 0x7610, R43 ;  /* 0x00007610ff2b7816 */ /* 0x000fe2000000002b */
[----:B------:R1:W3:Y:S02]  /*0530*/  @!P0 LDG.E.EL.U16 R41, [R8.64] ;  /* 0x0000000608298981 */ /* 0x0002e4000c2e1500 */
[----:B------:R-:W-:Y:S01]  /*0540*/  IMAD.WIDE R6, R44, R37, c[0x0][0x160] ;  /* 0x000058002c067625 */ /* 0x000fe200078e0225 */
[----:B------:R-:W-:Y:S01]  /*0550*/  IADD3.X R5, R3, UR5, RZ, P5, !PT ;  /* 0x0000000503057c10 */ /* 0x000fe2000affe4ff */
[----:B------:R4:W5:Y:S01]  /*0560*/  @!P0 LDG.E.EL.U16 R33, [R14.64] ;  /* 0x000000060e218981 */ /* 0x000962000c2e1500 */
[----:B0-----:R-:W-:-:S03]  /*0570*/  IADD3 R12, R34, R19, RZ ;  /* 0x00000013220c7210 */ /* 0x001fc60007ffe0ff */
[----:B------:R0:W5:Y:S01]  /*0580*/  @!P0 LDG.E.EL.U16 R42, [R6.64] ;  /* 0x00000006062a8981 */ /* 0x000162000c2e1500 */
[-C--:B------:R-:W-:Y:S01]  /*0590*/  IMAD.WIDE R10, R10, R37.reuse, c[0x0][0x170] ;  /* 0x00005c000a0a7625 */ /* 0x080fe200078e0225 */
[----:B------:R-:W-:Y:S02]  /*05a0*/  PRMT R40, RZ, 0x7610, R40 ;  /* 0x00007610ff287816 */ /* 0x000fe40000000028 */
[----:B-1----:R-:W5:Y:S01]  /*05b0*/  LDG.E.EL.U16 R8, [R4.64] ;  /* 0x0000000604087981 */ /* 0x002f62000c2e1500 */
[----:B----4-:R-:W-:-:S03]  /*05c0*/  IMAD.WIDE R14, R12, R37, c[0x0][0x160] ;  /* 0x000058000c0e7625 */ /* 0x010fc600078e0225 */
[----:B------:R-:W4:Y:S01]  /*05d0*/  LDG.E.EL.U16 R45, [R4.64+0x4] ;  /* 0x00000406042d7981 */ /* 0x000f22000c2e1500 */
[-C--:B0-----:R-:W-:Y:S01]  /*05e0*/  IMAD.WIDE R6, R44, R37.reuse, c[0x0][0x170] ;  /* 0x00005c002c067625 */ /* 0x081fe200078e0225 */
[----:B------:R-:W-:Y:S02]  /*05f0*/  PRMT R44, RZ, 0x7610, R44 ;  /* 0x00007610ff2c7816 */ /* 0x000fe4000000002c */
[----:B------:R-:W4:Y:S01]  /*0600*/  LDG.E.EL.U16 R9, [R4.64+0x8] ;  /* 0x0000080604097981 */ /* 0x000f22000c2e1500 */
[----:B------:R-:W-:Y:S01]  /*0610*/  IMAD.WIDE R12, R12, R37, c[0x0][0x170] ;  /* 0x00005c000c0c7625 */ /* 0x000fe200078e0225 */
[----:B------:R-:W-:Y:S02]  /*0620*/  PRMT R37, RZ, 0x7610, R37 ;  /* 0x00007610ff257816 */ /* 0x000fe40000000025 */
[----:B------:R0:W4:Y:S04]  /*0630*/  @!P0 LDG.E.EL.U16 R43, [R14.64] ;  /* 0x000000060e2b8981 */ /* 0x000128000c2e1500 */
[----:B------:R1:W4:Y:S04]  /*0640*/  @!P0 LDG.E.EL.U16 R40, [R10.64] ;  /* 0x000000060a288981 */ /* 0x000328000c2e1500 */
[----:B------:R0:W4:Y:S04]  /*0650*/  @!P0 LDG.E.EL.U16 R44, [R6.64] ;  /* 0x00000006062c8981 */ /* 0x000128000c2e1500 */
[----:B------:R-:W4:Y:S04]  /*0660*/  @!P0 LDG.E.EL.U16 R37, [R12.64] ;  /* 0x000000060c258981 */ /* 0x000f28000c2e1500 */
[----:B-1----:R1:W4:Y:S01]  /*0670*/  LDG.E.EL.U16 R10, [R4.64+0xc] ;  /* 0x00000c06040a7981 */ /* 0x002322000c2e1500 */
[----:B------:R-:W-:-:S02]  /*0680*/  ISETP.NE.AND P5, PT, RZ, UR4, PT ;  /* 0x00000004ff007c0c */ /* 0x000fc4000bfa5270 */
[----:B--2---:R-:W-:Y:S02]  /*0690*/  SEL R11, R35, RZ, !P0 ;  /* 0x000000ff230b7207 */ /* 0x004fe40004000000 */
[----:B---3--:R-:W-:-:S03]  /*06a0*/  SEL R41, R41, RZ, !P0 ;  /* 0x000000ff29297207 */ /* 0x008fc60004000000 */
[----:B------:R-:W-:Y:S01]  /*06b0*/  HADD2.F32 R11, -RZ, R11.H0_H0 ;  /* 0x2000000bff0b7230 */ /* 0x000fe20000004100 */
[----:B-----5:R-:W-:Y:S01]  /*06c0*/  SEL R35, R42, RZ, !P0 ;  /* 0x000000ff2a237207 */ /* 0x020fe20004000000 */
[----:B0-----:R-:W-:Y:S02]  /*06d0*/  HADD2.F32 R15, -RZ, R8.H0_H0 ;  /* 0x20000008ff0f7230 */ /* 0x001fe40000004100 */
[----:B------:R-:W-:Y:S02]  /*06e0*/  HADD2.F32 R8, -RZ, R41.H0_H0 ;  /* 0x20000029ff087230 */ /* 0x000fe40000004100 */
[----:B----4-:R-:W-:Y:S02]  /*06f0*/  HADD2.F32 R14, -RZ, R45.H0_H0 ;  /* 0x2000002dff0e7230 */ /* 0x010fe40000004100 */
[----:B------:R-:W-:Y:S02]  /*0700*/  HADD2.F32 R7, -RZ, R35.H0_H0 ;  /* 0x20000023ff077230 */ /* 0x000fe40000004100 */
[----:B------:R-:W-:Y:S01]  /*0710*/  HADD2.F32 R42, -RZ, R9.H0_H0 ;  /* 0x20000009ff2a7230 */ /* 0x000fe20000004100 */
[----:B------:R-:W-:Y:S01]  /*0720*/  FADD R6, R8, R15 ;  /* 0x0000000f08067221 */ /* 0x000fe20000000000 */
[----:B-1----:R-:W-:Y:S01]  /*0730*/  SEL R4, R43, RZ, !P0 ;  /* 0x000000ff2b047207 */ /* 0x002fe20004000000 */
[----:B------:R-:W-:Y:S01]  /*0740*/  FADD R5, R11, R14 ;  /* 0x0000000e0b057221 */ /* 0x000fe20000000000 */
[----:B------:R-:W-:Y:S01]  /*0750*/  SEL R33, R33, RZ, !P0 ;  /* 0x000000ff21217207 */ /* 0x000fe20004000000 */
[----:B------:R-:W-:Y:S01]  /*0760*/  FADD R11, R7, R42 ;  /* 0x0000002a070b7221 */ /* 0x000fe20000000000 */
[----:B------:R-:W-:Y:S01]  /*0770*/  SEL R9, R40, RZ, !P0 ;  /* 0x000000ff28097207 */ /* 0x000fe20004000000 */
[----:B------:R-:W-:Y:S01]  /*0780*/  HADD2.F32 R4, -RZ, R4.H0_H0 ;  /* 0x20000004ff047230 */ /* 0x000fe20000004100 */
[----:B------:R-:W-:-:S02]  /*0790*/  SEL R8, R44, RZ, !P0 ;  /* 0x000000ff2c087207 */ /* 0x000fc40004000000 */
[----:B------:R-:W-:Y:S01]  /*07a0*/  SEL R37, R37, RZ, !P0 ;  /* 0x000000ff25257207 */ /* 0x000fe20004000000 */
[----:B------:R-:W-:Y:S02]  /*07b0*/  HADD2.F32 R7, -RZ, R10.H0_H0 ;  /* 0x2000000aff077230 */ /* 0x000fe40000004100 */
[----:B------:R-:W-:Y:S02]  /*07c0*/  HADD2.F32 R10, -RZ, R33.H0_H0 ;  /* 0x20000021ff0a7230 */ /* 0x000fe40000004100 */
[----:B------:R-:W-:Y:S01]  /*07d0*/  HADD2.F32 R9, -RZ, R9.H0_H0 ;  /* 0x20000009ff097230 */ /* 0x000fe20000004100 */
[----:B------:R-:W-:Y:S01]  /*07e0*/  FADD R12, R4, R7 ;  /* 0x00000007040c7221 */ /* 0x000fe20000000000 */
[----:B------:R-:W-:Y:S02]  /*07f0*/  HADD2.F32 R8, -RZ, R8.H0_H0 ;  /* 0x20000008ff087230 */ /* 0x000fe40000004100 */
[----:B------:R-:W-:Y:S01]  /*0800*/  HADD2.F32 R37, -RZ, R37.H0_H0 ;  /* 0x20000025ff257230 */ /* 0x000fe20000004100 */
[----:B------:R-:W-:Y:S01]  /*0810*/  FFMA R5, R10, 0.125, R5 ;  /* 0x3e0000000a057823 */ /* 0x000fe20000000005 */
[----:B------:R-:W-:Y:S01]  /*0820*/  FFMA R4, R9, 0.125, R6 ;  /* 0x3e00000009047823 */ /* 0x000fe20000000006 */
[----:B------:R-:W-:Y:S01]  /*0830*/  FFMA R11, R8, 0.125, R11 ;  /* 0x3e000000080b7823 */ /* 0x000fe2000000000b */
[----:B------:R-:W-:Y:S01]  /*0840*/  MOV R6, 0x3f800000 ;  /* 0x3f80000000067802 */ /* 0x000fe20000000f00 */
[----:B------:R-:W-:Y:S01]  /*0850*/  FFMA R10, R37, 0.125, R12 ;  /* 0x3e000000250a7823 */ /* 0x000fe2000000000c */
[----:B------:R-:W-:Y:S01]  /*0860*/  MOV R7, 0x3f800000 ;  /* 0x3f80000000077802 */ /* 0x000fe20000000f00 */
[----:B------:R-:W-:Y:S01]  /*0870*/  IMAD.MOV.U32 R8, RZ, RZ, 0x3f800000 ;  /* 0x3f800000ff087424 */ /* 0x000fe200078e00ff */
[----:B------:R-:W-:Y:S01]  /*0880*/  MOV R9, 0x3f800000 ;  /* 0x3f80000000097802 */ /* 0x000fe20000000f00 */
[----:B------:R-:W-:Y:S01]  /*0890*/  CS2R R12, SRZ ;  /* 0x00000000000c7805 */ /* 0x000fe2000001ff00 */
[----:B------:R-:W-:-:S02]  /*08a0*/  MOV R14, RZ ;  /* 0x000000ff000e7202 */ /* 0x000fc40000000f00 */
[----:B------:R-:W-:Y:S01]  /*08b0*/  MOV R42, RZ ;  /* 0x000000ff002a7202 */ /* 0x000fe20000000f00 */
[----:B------:R-:W-:Y:S05]  /*08c0*/  @!P5 BRA `(.L_x_0) ;  /* 0x000004300000d947 */ /* 0x000fea0003800000 */
[----:B------:R-:W-:Y:S01]  /*08d0*/  FADD R6, R18, 1 ;  /* 0x3f80000012067421 */ /* 0x000fe20000000000 */
[----:B------:R-:W-:Y:S01]  /*08e0*/  FADD R7, R20, 1 ;  /* 0x3f80000014077421 */ /* 0x000fe20000000000 */
[----:B------:R-:W-:Y:S01]  /*08f0*/  FADD R8, R22, 1 ;  /* 0x3f80000016087421 */ /* 0x000fe20000000000 */
[----:B------:R-:W-:Y:S01]  /*0900*/  FADD R9, R24, 1 ;  /* 0x3f80000018097421 */ /* 0x000fe20000000000 */
[----:B------:R-:W-:Y:S01]  /*0910*/  IMAD R15, R29, 0x41, R32 ;  /* 0x000000411d0f7824 */ /* 0x000fe200078e0220 */
[----:B------:R-:W-:Y:S06]  /*0920*/  BAR.SYNC 0x0 ;  /* 0x0000000000007b1d */ /* 0x000fec0000000000 */
[----:B------:R-:W-:Y:S01]  /*0930*/  STS [R17.X4], R6 ;  /* 0x0000000611007388 */ /* 0x000fe20000004800 */
[----:B------:R-:W-:-:S03]  /*0940*/  FADD R14, R4, -R27 ;  /* 0x8000001b040e7221 */ /* 0x000fc60000000000 */
[----:B------:R-:W-:Y:S01]  /*0950*/  STS [R17.X4+0x40], R7 ;  /* 0x0000400711007388 */ /* 0x000fe20000004800 */
[----:B------:R-:W-:-:S03]  /*0960*/  FMUL R13, R14, 0.25 ;  /* 0x3e8000000e0d7820 */ /* 0x000fc60000400000 */
[----:B------:R-:W-:Y:S04]  /*0970*/  STS [R17.X4+0x80], R8 ;  /* 0x0000800811007388 */ /* 0x000fe80000004800 */
[----:B------:R-:W-:Y:S04]  /*0980*/  STS [R17.X4+0xc0], R9 ;  /* 0x0000c00911007388 */ /* 0x000fe80000004800 */
[----:B------:R-:W-:Y:S06]  /*0990*/  BAR.SYNC 0x0 ;  /* 0x0000000000007b1d */ /* 0x000fec0000000000 */
[----:B------:R-:W0:Y:S04]  /*09a0*/  LDS R42, [R15.X4] ;  /* 0x000000000f2a7984 */ /* 0x000e280000004800 */
[----:B------:R-:W1:Y:S04]  /*09b0*/  LDS R43, [R15.X4+0x208] ;  /* 0x000208000f2b7984 */ /* 0x000e680000004800 */
[----:B------:R-:W2:Y:S04]  /*09c0*/  LDS R37, [R15.X4+0x410] ;  /* 0x000410000f257984 */ /* 0x000ea80000004800 */
[----:B------:R3:W4:Y:S01]  /*09d0*/  LDS R33, [R15.X4+0x618] ;  /* 0x000618000f217984 */ /* 0x0007220000004800 */
[----:B0-----:R-:W-:-:S02]  /*09e0*/  FSETP.GT.AND P6, PT, |R42|, 8.50705917302346158658e+37, PT ;  /* 0x7e8000002a00780b */ /* 0x001fc40003fc4200 */
[----:B------:R-:W-:Y:S02]  /*09f0*/  FSETP.GEU.AND P5, PT, |R42|, 1.175494350822287508e-38, PT ;  /* 0x008000002a00780b */ /* 0x000fe40003fae200 */
[----:B------:R-:W-:Y:S01]  /*0a00*/  FSEL R40, R13, R14, P6 ;  /* 0x0000000e0d287208 */ /* 0x000fe20003000000 */
[----:B------:R-:W-:-:S04]  /*0a10*/  FADD R13, R5, -R28 ;  /* 0x8000001c050d7221 */ /* 0x000fc80000000000 */
[----:B------:R-:W-:-:S04]  /*0a20*/  FMUL R12, R13, 0.25 ;  /* 0x3e8000000d0c7820 */ /* 0x000fc80000400000 */
[----:B------:R-:W-:Y:S01]  /*0a30*/  @P6 FMUL R42, R42, 0.25 ;  /* 0x3e8000002a2a6820 */ /* 0x000fe20000400000 */
[C---:B-1----:R-:W-:Y:S01]  /*0a40*/  FSETP.GT.AND P6, PT, |R43|.reuse, 8.50705917302346158658e+37, PT ;  /* 0x7e8000002b00780b */ /* 0x042fe20003fc4200 */
[----:B------:R-:W-:Y:S02]  /*0a50*/  @!P5 FMUL R40, R40, 16777216 ;  /* 0x4b8000002828d820 */ /* 0x000fe40000400000 */
[----:B------:R-:W-:Y:S01]  /*0a60*/  @!P5 FMUL R42, R42, 16777216 ;  /* 0x4b8000002a2ad820 */ /* 0x000fe20000400000 */
[----:B------:R-:W-:Y:S02]  /*0a70*/  FSETP.GEU.AND P5, PT, |R43|, 1.175494350822287508e-38, PT ;  /* 0x008000002b00780b */ /* 0x000fe40003fae200 */
[----:B------:R-:W-:Y:S01]  /*0a80*/  FSEL R41, R12, R13, P6 ;  /* 0x0000000d0c297208 */ /* 0x000fe20003000000 */
[----:B------:R-:W-:Y:S02]  /*0a90*/  FADD R12, R11, -R30 ;  /* 0x8000001e0b0c7221 */ /* 0x000fe40000000000 */
[----:B------:R-:W3:Y:S02]  /*0aa0*/  MUFU.RCP R42, R42 ;  /* 0x0000002a002a7308 */ /* 0x000ee40000001000 */
[----:B------:R-:W-:-:S02]  /*0ab0*/  FMUL R35, R12, 0.25 ;  /* 0x3e8000000c237820 */ /* 0x000fc40000400000 */
[----:B------:R-:W-:Y:S01]  /*0ac0*/  @P6 FMUL R43, R43, 0.25 ;  /* 0x3e8000002b2b6820 */ /* 0x000fe20000400000 */
[----:B--2---:R-:W-:-:S03]  /*0ad0*/  FSETP.GT.AND P6, PT, |R37|, 8.50705917302346158658e+37, PT ;  /* 0x7e8000002500780b */ /* 0x004fc60003fc4200 */
[----:B------:R-:W-:Y:S01]  /*0ae0*/  @!P5 FMUL R43, R43, 16777216 ;  /* 0x4b8000002b2bd820 */ /* 0x000fe20000400000 */
[----:B------:R-:W-:Y:S01]  /*0af0*/  @!P5 FMUL R41, R41, 16777216 ;  /* 0x4b8000002929d820 */ /* 0x000fe20000400000 */
[----:B------:R-:W-:Y:S02]  /*0b00*/  FSETP.GEU.AND P5, PT, |R37|, 1.175494350822287508e-38, PT ;  /* 0x008000002500780b */ /* 0x000fe40003fae200 */
[----:B------:R-:W-:Y:S02]  /*0b10*/  FSEL R35, R35, R12, P6 ;  /* 0x0000000c23237208 */ /* 0x000fe40003000000 */
[----:B------:R-:W0:Y:S01]  /*0b20*/  MUFU.RCP R43, R43 ;  /* 0x0000002b002b7308 */ /* 0x000e220000001000 */
[----:B---3--:R-:W-:Y:S01]  /*0b30*/  FFMA R15, R42, R40, R27 ;  /* 0x000000282a0f7223 */ /* 0x008fe2000000001b */
[----:B------:R-:W-:Y:S02]  /*0b40*/  FADD R42, R10, -R31 ;  /* 0x8000001f0a2a7221 */ /* 0x000fe40000000000 */
[----:B------:R-:W-:Y:S01]  /*0b50*/  @P6 FMUL R37, R37, 0.25 ;  /* 0x3e80000025256820 */ /* 0x000fe20000400000 */
[----:B----4-:R-:W-:Y:S01]  /*0b60*/  FSETP.GT.AND P6, PT, |R33|, 8.50705917302346158658e+37, PT ;  /* 0x7e8000002100780b */ /* 0x010fe20003fc4200 */
[----:B------:R-:W-:-:S03]  /*0b70*/  FADD R4, R4, -R15 ;  /* 0x8000000f04047221 */ /* 0x000fc60000000000 */
[----:B------:R-:W-:Y:S01]  /*0b80*/  @!P5 FMUL R37, R37, 16777216 ;  /* 0x4b8000002525d820 */ /* 0x000fe20000400000 */
[----:B------:R-:W-:Y:S01]  /*0b90*/  @!P5 FMUL R35, R35, 16777216 ;  /* 0x4b8000002323d820 */ /* 0x000fe20000400000 */
[----:B------:R-:W-:Y:S01]  /*0ba0*/  FSETP.GEU.AND P5, PT, |R33|, 1.175494350822287508e-38, PT ;  /* 0x008000002100780b */ /* 0x000fe20003fae200 */
[----:B------:R-:W-:-:S03]  /*0bb0*/  FFMA R14, R14, R4, R21 ;  /* 0x000000040e0e7223 */ /* 0x000fc60000000015 */
[----:B------:R-:W1:Y:S01]  /*0bc0*/  MUFU.RCP R37, R37 ;  /* 0x0000002500257308 */ /* 0x000e620000001000 */
[----:B0-----:R-:W-:Y:S01]  /*0bd0*/  FFMA R40, R43, R41, R28 ;  /* 0x000000292b287223 */ /* 0x001fe2000000001c */
[----:B------:R-:W-:Y:S01]  /*0be0*/  FMUL R41, R42, 0.25 ;  /* 0x3e8000002a297820 */ /* 0x000fe20000400000 */
[----:B------:R-:W-:-:S04]  /*0bf0*/  @P6 FMUL R33, R33, 0.25 ;  /* 0x3e80000021216820 */ /* 0x000fc80000400000 */
[----:B------:R-:W-:Y:S02]  /*0c00*/  FSEL R41, R41, R42, P6 ;  /* 0x0000002a29297208 */ /* 0x000fe40003000000 */
[----:B------:R-:W-:-:S03]  /*0c10*/  @!P5 FMUL R33, R33, 16777216 ;  /* 0x4b8000002121d820 */ /* 0x000fc60000400000 */
[----:B------:R-:W-:-:S03]  /*0c20*/  @!P5 FMUL R41, R41, 16777216 ;  /* 0x4b8000002929d820 */ /* 0x000fc60000400000 */
[----:B------:R-:W0:Y:S01]  /*0c30*/  MUFU.RCP R33, R33 ;  /* 0x0000002100217308 */ /* 0x000e220000001000 */
[----:B-1----:R-:W-:Y:S01]  /*0c40*/  FFMA R44, R37, R35, R30 ;  /* 0x00000023252c7223 */ /* 0x002fe2000000001e */
[----:B------:R-:W-:-:S03]  /*0c50*/  FADD R37, R5, -R40 ;  /* 0x8000002805257221 */ /* 0x000fc60000000000 */
[----:B------:R-:W-:Y:S01]  /*0c60*/  FADD R5, R11, -R44 ;  /* 0x8000002c0b057221 */ /* 0x000fe20000000000 */
[----:B------:R-:W-:Y:S01]  /*0c70*/  FFMA R13, R13, R37, R26 ;  /* 0x000000250d0d7223 */ /* 0x000fe2000000001a */
[----:B------:R-:W-:Y:S02]  /*0c80*/  MOV R11, R44 ;  /* 0x0000002c000b7202 */ /* 0x000fe40000000f00 */
[----:B------:R-:W-:Y:S01]  /*0c90*/  FFMA R12, R12, R5, R23 ;  /* 0x000000050c0c7223 */ /* 0x000fe20000000017 */
[----:B------:R-:W-:Y:S01]  /*0ca0*/  MOV R5, R40 ;  /* 0x0000002800057202 */ /* 0x000fe20000000f00 */
[----:B0-----:R-:W-:-:S04]  /*0cb0*/  FFMA R35, R33, R41, R31 ;  /* 0x0000002921237223 */ /* 0x001fc8000000001f */
[----:B------:R-:W-:Y:S01]  /*0cc0*/  FADD R4, R10, -R35 ;  /* 0x800000230a047221 */ /* 0x000fe20000000000 */
[----:B------:R-:W-:-:S03]  /*0cd0*/  MOV R10, R35 ;  /* 0x00000023000a7202 */ /* 0x000fc60000000f00 */
[----:B------:R-:W-:Y:S01]  /*0ce0*/  FFMA R42, R42, R4, R25 ;  /* 0x000000042a2a7223 */ /* 0x000fe20000000019 */
[----:B------:R-:W-:-:S03]  /*0cf0*/  IMAD.MOV.U32 R4, RZ, RZ, R15 ;  /* 0x000000ffff047224 */ /* 0x000fc600078e000f */
.L_x_0:
[----:B------:R-:W-:Y:S01]  /*0d00*/  IADD3 R39, R39, 0x8, RZ ;  /* 0x0000000827277810 */ /* 0x000fe20007ffe0ff */
[----:B------:R-:W-:Y:S01]  /*0d10*/  UIADD3 UR4, UP0, UR4, 0x10, URZ ;  /* 0x0000001004047890 */ /* 0x000fe2000ff1e03f */
[----:B------:R-:W-:Y:S01]  /*0d20*/  FSEL R27, R4, R27, !P0 ;  /* 0x0000001b041b7208 */ /* 0x000fe20004000000 */
[----:B------:R-:W-:Y:S01]  /*0d30*/  IMAD R19, R16, 0x8, R19 ;  /* 0x0000000810137824 */ /* 0x000fe200078e0213 */
[----:B------:R-:W-:Y:S01]  /*0d40*/  ISETP.GE.U32.AND P5, PT, R39, 0x138, PT ;  /* 0x000001382700780c */ /* 0x000fe20003fa6070 */
[----:B------:R-:W-:Y:S01]  /*0d50*/  UIADD3.X UR5, URZ, UR5, URZ, UP0, !UPT ;  /* 0x000000053f057290 */ /* 0x000fe200087fe43f */
[----:B------:R-:W-:Y:S02]  /*0d60*/  FSEL R28, R5, R28, !P0 ;  /* 0x0000001c051c7208 */ /* 0x000fe40004000000 */
[----:B------:R-:W-:Y:S02]  /*0d70*/  FSEL R30, R11, R30, !P0 ;  /* 0x0000001e0b1e7208 */ /* 0x000fe40004000000 */
[----:B------:R-:W-:-:S02]  /*0d80*/  FSEL R31, R10, R31, !P0 ;  /* 0x0000001f0a1f7208 */ /* 0x000fc40004000000 */
[----:B------:R-:W-:Y:S02]  /*0d90*/  FSEL R21, R14, R21, !P0 ;  /* 0x000000150e157208 */ /* 0x000fe40004000000 */
[----:B------:R-:W-:Y:S02]  /*0da0*/  FSEL R26, R13, R26, !P0 ;  /* 0x0000001a0d1a7208 */ /* 0x000fe40004000000 */
[----:B------:R-:W-:Y:S02]  /*0db0*/  FSEL R23, R12, R23, !P0 ;  /* 0x000000170c177208 */ /* 0x000fe40004000000 */
[----:B------:R-:W-:Y:S02]  /*0dc0*/  FSEL R25, R42, R25, !P0 ;  /* 0x000000192a197208 */ /* 0x000fe40004000000 */
[----:B------:R-:W-:Y:S02]  /*0dd0*/  FSEL R18, R6, R18, !P1 ;  /* 0x0000001206127208 */ /* 0x000fe40004800000 */
[----:B------:R-:W-:-:S02]  /*0de0*/  FSEL R20, R7, R20, !P2 ;  /* 0x0000001407147208 */ /* 0x000fc40005000000 */
[----:B------:R-:W-:Y:S02]  /*0df0*/  FSEL R22, R8, R22, !P4 ;  /* 0x0000001608167208 */ /* 0x000fe40006000000 */
[----:B------:R-:W-:Y:S01]  /*0e00*/  FSEL R24, R9, R24, !P3 ;  /* 0x0000001809187208 */ /* 0x000fe20005800000 */
[----:B------:R-:W-:Y:S05]  /*0e10*/  @!P5 BRA `(.L_x_1) ;  /* 0xfffff6100000d947 */ /* 0x000fea000383ffff */
[----:B------:R-:W-:Y:S01]  /*0e20*/  IMAD R13, R29, 0x41, R32 ;  /* 0x000000411d0d7824 */ /* 0x000fe200078e0220 */
[----:B------:R-:W-:Y:S06]  /*0e30*/  BAR.SYNC 0x0 ;  /* 0x0000000000007b1d */ /* 0x000fec0000000000 */
[----:B------:R-:W-:Y:S01]  /*0e40*/  STS [R17.X4], R18 ;  /* 0x0000001211007388 */ /* 0x000fe20000004800 */
[----:B------:R-:W-:Y:S01]  /*0e50*/  FADD R28, -R27, R28 ;  /* 0x0000001c1b1c7221 */ /* 0x000fe20000000100 */
[----:B------:R-:W-:Y:S01]  /*0e60*/  FADD R26, R21, R26 ;  /* 0x0000001a151a7221 */ /* 0x000fe20000000000 */
[----:B------:R-:W-:Y:S01]  /*0e70*/  ISETP.EQ.AND P0, PT, R29, RZ, !P0 ;  /* 0x000000ff1d00720c */ /* 0x000fe20004702270 */
[----:B------:R-:W-:Y:S01]  /*0e80*/  STS [R17.X4+0x40], R20 ;  /* 0x0000401411007388 */ /* 0x000fe20000004800 */
[----:B------:R-:W-:-:S03]  /*0e90*/  ULDC.64 UR4, c[0x0][0x118] ;  /* 0x0000460000047ab9 */ /* 0x000fc60000000a00 */
[----:B------:R-:W-:Y:S04]  /*0ea0*/  STS [R17.X4+0x80], R22 ;  /* 0x0000801611007388 */ /* 0x000fe80000004800 */
[----:B------:R-:W-:Y:S04]  /*0eb0*/  STS [R17.X4+0xc0], R24 ;  /* 0x0000c01811007388 */ /* 0x000fe80000004800 */
[----:B------:R-:W-:Y:S06]  /*0ec0*/  BAR.SYNC 0x0 ;  /* 0x0000000000007b1d */ /* 0x000fec0000000000 */
[----:B------:R-:W-:Y:S04]  /*0ed0*/  LDS R8, [R13.X4] ;  /* 0x000000000d087984 */ /* 0x000fe80000004800 */
[----:B------:R-:W0:Y:S04]  /*0ee0*/  LDS R9, [R13.X4+0x208] ;  /* 0x000208000d097984 */ /* 0x000e280000004800 */
[----:B------:R-:W1:Y:S04]  /*0ef0*/  LDS R10, [R13.X4+0x410] ;  /* 0x000410000d0a7984 */ /* 0x000e680000004800 */
[----:B------:R-:W2:Y:S01]  /*0f00*/  LDS R2, [R13.X4+0x618] ;  /* 0x000618000d027984 */ /* 0x000ea20000004800 */
[----:B0-----:R-:W-:-:S04]  /*0f10*/  FADD R11, R8, R9 ;  /* 0x00000009080b7221 */ /* 0x001fc80000000000 */
[C---:B------:R-:W-:Y:S01]  /*0f20*/  FMUL R4, R11.reuse, 0.25 ;  /* 0x3e8000000b047820 */ /* 0x040fe20000400000 */
[----:B------:R-:W-:Y:S06]  /*0f30*/  BAR.SYNC 0x0 ;  /* 0x0000000000007b1d */ /* 0x000fec0000000000 */
[C---:B------:R-:W-:Y:S01]  /*0f40*/  FSETP.GEU.AND P4, PT, |R11|.reuse, 1.175494350822287508e-38, PT ;  /* 0x008000000b00780b */ /* 0x040fe20003f8e200 */
[----:B-1----:R-:W-:Y:S01]  /*0f50*/  FADD R3, R10, R11 ;  /* 0x0000000b0a037221 */ /* 0x002fe20000000000 */
[----:B------:R-:W-:-:S04]  /*0f60*/  FSETP.GT.AND P3, PT, |R11|, 8.50705917302346158658e+37, PT ;  /* 0x7e8000000b00780b */ /* 0x000fc80003f64200 */
[----:B------:R-:W-:Y:S01]  /*0f70*/  FSEL R12, R4, R11, P3 ;  /* 0x0000000b040c7208 */ /* 0x000fe20001800000 */
[C---:B------:R-:W-:Y:S01]  /*0f80*/  FMUL R4, R3.reuse, 0.25 ;  /* 0x3e80000003047820 */ /* 0x040fe20000400000 */
[C---:B------:R-:W-:Y:S02]  /*0f90*/  FSETP.GEU.AND P2, PT, |R3|.reuse, 1.175494350822287508e-38, PT ;  /* 0x008000000300780b */ /* 0x040fe40003f4e200 */
[----:B------:R-:W-:-:S03]  /*0fa0*/  FSETP.GT.AND P1, PT, |R3|, 8.50705917302346158658e+37, PT ;  /* 0x7e8000000300780b */ /* 0x000fc60003f24200 */
[----:B------:R-:W-:Y:S01]  /*0fb0*/  @!P4 FMUL R12, R12, 16777216 ;  /* 0x4b8000000c0cc820 */ /* 0x000fe20000400000 */
[----:B------:R-:W-:Y:S01]  /*0fc0*/  FSEL R14, R4, R3, P1 ;  /* 0x00000003040e7208 */ /* 0x000fe20000800000 */
[----:B--2---:R-:W-:Y:S01]  /*0fd0*/  FADD R4, R2, R3 ;  /* 0x0000000302047221 */ /* 0x004fe20000000000 */
[----:B------:R-:W-:-:S03]  /*0fe0*/  @P3 FMUL R9, R9, 0.25 ;  /* 0x3e80000009093820 */ /* 0x000fc60000400000 */
[----:B------:R-:W0:Y:S01]  /*0ff0*/  MUFU.RCP R12, R12 ;  /* 0x0000000c000c7308 */ /* 0x000e220000001000 */
[----:B------:R-:W-:Y:S01]  /*1000*/  FSETP.GEU.AND P5, PT, |R4|, 1.175494350822287508e-38, PT ;  /* 0x008000000400780b */ /* 0x000fe20003fae200 */
[----:B------:R-:W-:Y:S01]  /*1010*/  @!P2 FMUL R14, R14, 16777216 ;  /* 0x4b8000000e0ea820 */ /* 0x000fe20000400000 */
[----:B------:R-:W-:Y:S01]  /*1020*/  @!P4 FMUL R9, R9, 16777216 ;  /* 0x4b8000000909c820 */ /* 0x000fe20000400000 */
[C---:B------:R-:W-:Y:S01]  /*1030*/  FMUL R13, R4.reuse, 0.25 ;  /* 0x3e800000040d7820 */ /* 0x040fe20000400000 */
[----:B------:R-:W-:Y:S01]  /*1040*/  FSETP.GT.AND P3, PT, |R4|, 8.50705917302346158658e+37, PT ;  /* 0x7e8000000400780b */ /* 0x000fe20003f64200 */
[----:B------:R-:W-:Y:S01]  /*1050*/  @P1 FMUL R10, R10, 0.25 ;  /* 0x3e8000000a0a1820 */ /* 0x000fe20000400000 */
[----:B------:R-:W-:Y:S01]  /*1060*/  FSETP.NEU.AND P4, PT, R11, RZ, PT ;  /* 0x000000ff0b00720b */ /* 0x000fe20003f8d000 */
[----:B------:R-:W1:Y:S01]  /*1070*/  MUFU.RCP R15, R14 ;  /* 0x0000000e000f7308 */ /* 0x000e620000001000 */
[----:B------:R-:W-:Y:S01]  /*1080*/  FSETP.NEU.AND P1, PT, R3, RZ, PT ;  /* 0x000000ff0300720b */ /* 0x000fe20003f2d000 */
[----:B------:R-:W-:Y:S01]  /*1090*/  @!P2 FMUL R10, R10, 16777216 ;  /* 0x4b8000000a0aa820 */ /* 0x000fe20000400000 */
[----:B0-----:R-:W-:Y:S01]  /*10a0*/  FMUL R9, R12, R9 ;  /* 0x000000090c097220 */ /* 0x001fe20000400000 */
[----:B------:R-:W-:Y:S01]  /*10b0*/  FSEL R12, R13, R4, P3 ;  /* 0x000000040d0c7208 */ /* 0x000fe20001800000 */
[----:B------:R-:W-:-:S05]  /*10c0*/  FMUL R13, R28, R28 ;  /* 0x0000001c1c0d7220 */ /* 0x000fca0000400000 */
[----:B------:R-:W-:Y:S01]  /*10d0*/  @P3 FMUL R2, R2, 0.25 ;  /* 0x3e80000002023820 */ /* 0x000fe20000400000 */
[----:B------:R-:W-:Y:S01]  /*10e0*/  FSEL R9, R9, RZ, P4 ;  /* 0x000000ff09097208 */ /* 0x000fe20002000000 */
[----:B------:R-:W-:Y:S01]  /*10f0*/  @!P5 FMUL R12, R12, 16777216 ;  /* 0x4b8000000c0cd820 */ /* 0x000fe20000400000 */
[----:B------:R-:W-:Y:S01]  /*1100*/  FMUL R13, R8, R13 ;  /* 0x0000000d080d7220 */ /* 0x000fe20000400000 */
[----:B-1----:R-:W-:Y:S01]  /*1110*/  FMUL R15, R15, R10 ;  /* 0x0000000a0f0f7220 */ /* 0x002fe20000400000 */
[----:B------:R-:W0:Y:S01]  /*1120*/  S2R R8, SR_TID.X ;  /* 0x0000000000087919 */ /* 0x000e220000002100 */
[----:B------:R1:W2:Y:S01]  /*1130*/  MUFU.RCP R17, R12 ;  /* 0x0000000c00117308 */ /* 0x0002a20000001000 */
[----:B------:R-:W-:Y:S01]  /*1140*/  FFMA R27, R28, R9, R27 ;  /* 0x000000091c1b7223 */ /* 0x000fe2000000001b */
[----:B------:R-:W-:Y:S01]  /*1150*/  FFMA R26, R9, R13, R26 ;  /* 0x0000000d091a7223 */ /* 0x000fe2000000001a */
[----:B------:R-:W-:Y:S01]  /*1160*/  FSEL R15, R15, RZ, P1 ;  /* 0x000000ff0f0f7208 */ /* 0x000fe20000800000 */
[----:B------:R-:W-:Y:S01]  /*1170*/  @!P5 FMUL R2, R2, 16777216 ;  /* 0x4b8000000202d820 */ /* 0x000fe20000400000 */
[----:B------:R-:W-:Y:S01]  /*1180*/  FADD R30, R30, -R27 ;  /* 0x8000001b1e1e7221 */ /* 0x000fe20000000000 */
[----:B------:R-:W-:Y:S01]  /*1190*/  FADD R26, R23, R26 ;  /* 0x0000001a171a7221 */ /* 0x000fe20000000000 */
[----:B------:R-:W-:-:S02]  /*11a0*/  FSETP.NEU.AND P1, PT, R4, RZ, PT ;  /* 0x000000ff0400720b */ /* 0x000fc40003f2d000 */
[C---:B------:R-:W-:Y:S01]  /*11b0*/  FMUL R10, R30.reuse, R30 ;  /* 0x0000001e1e0a7220 */ /* 0x040fe20000400000 */
[----:B------:R-:W-:Y:S01]  /*11c0*/  FFMA R30, R30, R15, R27 ;  /* 0x0000000f1e1e7223 */ /* 0x000fe2000000001b */
[----:B------:R-:W-:Y:S02]  /*11d0*/  SHF.L.U32 R9, R29, 0x2, RZ ;  /* 0x000000021d097819 */ /* 0x000fe400000006ff */
[----:B------:R-:W-:Y:S01]  /*11e0*/  FMUL R10, R11, R10 ;  /* 0x0000000a0b0a7220 */ /* 0x000fe20000400000 */
[----:B------:R-:W-:Y:S01]  /*11f0*/  FADD R31, R31, -R30 ;  /* 0x8000001e1f1f7221 */ /* 0x000fe20000000000 */
[----:B-1----:R-:W-:Y:S01]  /*1200*/  SHF.L.U32 R12, R32, 0x3, RZ ;  /* 0x00000003200c7819 */ /* 0x002fe200000006ff */
[----:B--2---:R-:W-:Y:S01]  /*1210*/  FMUL R17, R17, R2 ;  /* 0x0000000211117220 */ /* 0x004fe20000400000 */
[----:B------:R-:W-:Y:S01]  /*1220*/  FFMA R10, R15, R10, R26 ;  /* 0x0000000a0f0a7223 */ /* 0x000fe2000000001a */
[----:B------:R-:W-:Y:S01]  /*1230*/  FMUL R2, R31, R31 ;  /* 0x0000001f1f027220 */ /* 0x000fe20000400000 */
[----:B------:R-:W-:-:S02]  /*1240*/  LOP3.LUT R9, R12, R9, RZ, 0xfc, !PT ;  /* 0x000000090c097212 */ /* 0x000fc400078efcff */
[----:B------:R-:W-:Y:S01]  /*1250*/  FSEL R17, R17, RZ, P1 ;  /* 0x000000ff11117208 */ /* 0x000fe20000800000 */
[----:B------:R-:W-:Y:S01]  /*1260*/  FADD R10, R25, R10 ;  /* 0x0000000a190a7221 */ /* 0x000fe20000000000 */
[----:B0-----:R-:W-:Y:S01]  /*1270*/  ISETP.GE.AND P1, PT, R8, 0x80, PT ;  /* 0x000000800800780c */ /* 0x001fe20003f26270 */
[----:B------:R-:W-:Y:S01]  /*1280*/  FMUL R2, R3, R2 ;  /* 0x0000000203027220 */ /* 0x000fe20000400000 */
[----:B------:R0:W-:Y:S01]  /*1290*/  STS [R9+0x400], R4 ;  /* 0x0004000409007388 */ /* 0x0001e20000000800 */
[----:B------:R-:W-:Y:S01]  /*12a0*/  FFMA R30, R31, R17, R30 ;  /* 0x000000111f1e7223 */ /* 0x000fe2000000001e */
[----:B------:R-:W-:Y:S01]  /*12b0*/  MOV R13, 0x4 ;  /* 0x00000004000d7802 */ /* 0x000fe20000000f00 */
[----:B------:R-:W-:-:S03]  /*12c0*/  FFMA R2, R17, R2, R10 ;  /* 0x0000000211027223 */ /* 0x000fc6000000000a */
[----:B------:R-:W-:Y:S04]  /*12d0*/  STS [R9], R30 ;  /* 0x0000001e09007388 */ /* 0x000fe80000000800 */
[----:B------:R-:W-:Y:S01]  /*12e0*/  STS [R9+0x200], R2 ;  /* 0x0002000209007388 */ /* 0x000fe20000000800 */
[----:B0-----:R-:W-:-:S03]  /*12f0*/  LOP3.LUT R4, R8, 0x1, RZ, 0xc0, !PT ;  /* 0x0000000108047812 */ /* 0x001fc600078ec0ff */
[----:B------:R-:W-:Y:S06]  /*1300*/  BAR.SYNC 0x0 ;  /* 0x0000000000007b1d */ /* 0x000fec0000000000 */
[----:B------:R-:W0:Y:S04]  /*1310*/  @!P1 LDS R7, [R8.X4+0x400] ;  /* 0x0004000008079984 */ /* 0x000e280000004800 */
[----:B------:R-:W1:Y:S04]  /*1320*/  @!P1 LDS R6, [R8.X4] ;  /* 0x0000000008069984 */ /* 0x000e680000004800 */
[----:B------:R-:W2:Y:S04]  /*1330*/  @!P1 LDS R5, [R8.X4+0x200] ;  /* 0x0002000008059984 */ /* 0x000ea80000004800 */
[----:B0-----:R-:W0:Y:S04]  /*1340*/  SHFL.BFLY PT, R10, R7, 0x1, 0x1f ;  /* 0x0c201f00070a7f89 */ /* 0x001e2800000e0000 */
[----:B-1----:R-:W1:Y:S04]  /*1350*/  SHFL.BFLY PT, R3, R6, 0x1, 0x1f ;  /* 0x0c201f0006037f89 */ /* 0x002e6800000e0000 */
[----:B--2---:R-:W2:Y:S01]  /*1360*/  SHFL.BFLY PT, R2, R5, 0x1, 0x1f ;  /* 0x0c201f0005027f89 */ /* 0x004ea200000e0000 */
[----:B0-----:R-:W-:-:S04]  /*1370*/  FADD R11, R7, R10 ;  /* 0x0000000a070b7221 */ /* 0x001fc80000000000 */
[C---:B------:R-:W-:Y:S01]  /*1380*/  FMUL R12, R11.reuse, 0.25 ;  /* 0x3e8000000b0c7820 */ /* 0x040fe20000400000 */
[C---:B------:R-:W-:Y:S01]  /*1390*/  FSETP.GEU.AND P2, PT, |R11|.reuse, 1.175494350822287508e-38, PT ;  /* 0x008000000b00780b */ /* 0x040fe20003f4e200 */
[----:B-1----:R-:W-:Y:S01]  /*13a0*/  FADD R3, -R6, R3 ;  /* 0x0000000306037221 */ /* 0x002fe20000000100 */
[----:B------:R-:W-:Y:S01]  /*13b0*/  FSETP.GT.AND P1, PT, |R11|, 8.50705917302346158658e+37, PT ;  /* 0x7e8000000b00780b */ /* 0x000fe20003f24200 */
[----:B--2---:R-:W-:-:S03]  /*13c0*/  FADD R2, R5, R2 ;  /* 0x0000000205027221 */ /* 0x004fc60000000000 */
[----:B------:R-:W-:-:S07]  /*13d0*/  FSEL R12, R12, R11, P1 ;  /* 0x0000000b0c0c7208 */ /* 0x000fce0000800000 */
[----:B------:R-:W-:Y:S02]  /*13e0*/  @!P2 FMUL R12, R12, 16777216 ;  /* 0x4b8000000c0ca820 */ /* 0x000fe40000400000 */
[----:B------:R-:W-:Y:S01]  /*13f0*/  @P1 FMUL R10, R10, 0.25 ;  /* 0x3e8000000a0a1820 */ /* 0x000fe20000400000 */
[----:B------:R-:W-:Y:S01]  /*1400*/  ISETP.NE.U32.AND P1, PT, R4, 0x1, PT ;  /* 0x000000010400780c */ /* 0x000fe20003f25070 */
[----:B------:R-:W0:Y:S01]  /*1410*/  MUFU.RCP R9, R12 ;  /* 0x0000000c00097308 */ /* 0x000e220000001000 */
[----:B------:R-:W-:Y:S01]  /*1420*/  FMUL R4, R3, R3 ;  /* 0x0000000303047220 */ /* 0x000fe20000400000 */
[----:B------:R-:W-:Y:S01]  /*1430*/  @!P2 FMUL R10, R10, 16777216 ;  /* 0x4b8000000a0aa820 */ /* 0x000fe20000400000 */
[----:B------:R-:W-:Y:S02]  /*1440*/  FSETP.NEU.AND P2, PT, R11, RZ, PT ;  /* 0x000000ff0b00720b */ /* 0x000fe40003f4d000 */
[----:B------:R-:W-:Y:S01]  /*1450*/  ISETP.LT.AND P1, PT, R8, 0x80, P1 ;  /* 0x000000800800780c */ /* 0x000fe20000f21270 */
[----:B------:R-:W-:Y:S01]  /*1460*/  FMUL R4, R7, R4 ;  /* 0x0000000407047220 */ /* 0x000fe20000400000 */
[----:B0-----:R-:W-:-:S11]  /*1470*/  FMUL R9, R9, R10 ;  /* 0x0000000a09097220 */ /* 0x001fd60000400000 */
[----:B------:R-:W-:Y:S01]  /*1480*/  @P1 STS [R8.X4+0x400], R11 ;  /* 0x0004000b08001388 */ /* 0x000fe20000004800 */
[----:B------:R-:W-:-:S05]  /*1490*/  FSEL R9, R9, RZ, P2 ;  /* 0x000000ff09097208 */ /* 0x000fca0001000000 */
[----:B------:R-:W-:Y:S01]  /*14a0*/  FFMA R5, R3, R9, R6 ;  /* 0x0000000903057223 */ /* 0x000fe20000000006 */
[----:B------:R-:W-:Y:S01]  /*14b0*/  FFMA R9, R9, R4, R2 ;  /* 0x0000000409097223 */ /* 0x000fe20000000002 */
[----:B------:R-:W-:-:S03]  /*14c0*/  IMAD.WIDE R2, R0, R13, c[0x0][0x178] ;  /* 0x00005e0000027625 */ /* 0x000fc600078e020d */
[----:B------:R-:W-:Y:S04]  /*14d0*/  @P1 STS [R8.X4], R5 ;  /* 0x0000000508001388 */ /* 0x000fe80000004800 */
[----:B------:R-:W-:Y:S04]  /*14e0*/  @P1 STS [R8.X4+0x200], R9 ;  /* 0x0002000908001388 */ /* 0x000fe80000004800 */
[----:B------:R-:W-:Y:S06]  /*14f0*/  BAR.SYNC 0x0 ;  /* 0x0000000000007b1d */ /* 0x000fec0000000000 */
[----:B------:R-:W0:Y:S04]  /*1500*/  LDS R7, [R32.X8] ;  /* 0x0000000020077984 */ /* 0x000e280000008800 */
[----:B0-----:R0:W-:Y:S01]  /*1510*/  @P0 STG.E [R2.64], R7 ;  /* 0x0000000702000986 */ /* 0x0011e2000c101904 */
[----:B------:R-:W-:Y:S05]  /*1520*/  @!P0 EXIT ;  /* 0x000000000000894d */ /* 0x000fea0003800000 */
[----:B------:R-:W1:Y:S01]  /*1530*/  LDS R5, [R32.X8+0x200] ;  /* 0x0002000020057984 */ /* 0x000e620000008800 */
[----:B0-----:R-:W-:-:S05]  /*1540*/  IMAD.WIDE R2, R0, R13, c[0x0][0x180] ;  /* 0x0000600000027625 */ /* 0x001fca00078e020d */
[----:B-1----:R-:W-:Y:S01]  /*1550*/  STG.E [R2.64], R5 ;  /* 0x0000000502007986 */ /* 0x002fe2000c101904 */
[----:B------:R-:W-:Y:S05]  /*1560*/  EXIT ;  /* 0x000000000000794d */ /* 0x000fea0003800000 */
.L_x_2:
[----:B------:R-:W-:-:S00]  /*1570*/  BRA `(.L_x_2) ;  /* 0xfffffff000007947 */ /* 0x000fc0000383ffff */
[----:B------:R-:W-:-:S00]  /*1580*/  NOP ;  /* 0x0000000000007918 */ /* 0x000fc00000000000 */
[----:B------:R-:W-:-:S00]  /*1590*/  NOP ;  /* 0x0000000000007918 */ /* 0x000fc00000000000 */
[----:B------:R-:W-:-:S00]  /*15a0*/  NOP ;  /* 0x0000000000007918 */ /* 0x000fc00000000000 */
[----:B------:R-:W-:-:S00]  /*15b0*/  NOP ;  /* 0x0000000000007918 */ /* 0x000fc00000000000 */
[----:B------:R-:W-:-:S00]  /*15c0*/  NOP ;  /* 0x0000000000007918 */ /* 0x000fc00000000000 */
[----:B------:R-:W-:-:S00]  /*15d0*/  NOP ;  /* 0x0000000000007918 */ /* 0x000fc00000000000 */
[----:B------:R-:W-:-:S00]  /*15e0*/  NOP ;  /* 0x0000000000007918 */ /* 0x000fc00000000000 */
[----:B------:R-:W-:-:S00]  /*15f0*/  NOP ;  /* 0x0000000000007918 */ /* 0x000fc00000000000 */
.L_x_3:


//--------------------- .nv.shared.triton__0d1d2d3d4d56789de --------------------------
	.section	.nv.shared.triton__0d1d2d3d4d56789de,"aw",@nobits
	.align	16
